//
// Generated by NVIDIA NVVM Compiler
//
// Compiler Build ID: CL-36424714
// Cuda compilation tools, release 13.0, V13.0.88
// Based on NVVM 20.0.0
//

.version 9.0
.target sm_100
.address_size 64

	// .globl	_Z27ComplexPointwiseMulAndScaleP6float2S0_i

.visible .entry _Z27ComplexPointwiseMulAndScaleP6float2S0_i(
	.param .u64 .ptr .align 1 _Z27ComplexPointwiseMulAndScaleP6float2S0_i_param_0,
	.param .u64 .ptr .align 1 _Z27ComplexPointwiseMulAndScaleP6float2S0_i_param_1,
	.param .u32 _Z27ComplexPointwiseMulAndScaleP6float2S0_i_param_2
)
{
	.reg .pred 	%p<7>;
	.reg .b32 	%r<31>;
	.reg .b32 	%f<58>;
	.reg .b64 	%rd<18>;

	ld.param.u64 	%rd3, [_Z27ComplexPointwiseMulAndScaleP6float2S0_i_param_0];
	ld.param.u64 	%rd4, [_Z27ComplexPointwiseMulAndScaleP6float2S0_i_param_1];
	ld.param.u32 	%r12, [_Z27ComplexPointwiseMulAndScaleP6float2S0_i_param_2];
	cvta.to.global.u64 	%rd1, %rd4;
	cvta.to.global.u64 	%rd2, %rd3;
	mov.u32 	%r13, %ntid.x;
	mov.u32 	%r14, %nctaid.x;
	mul.lo.s32 	%r1, %r13, %r14;
	mov.u32 	%r15, %ctaid.x;
	mov.u32 	%r16, %tid.x;
	mad.lo.s32 	%r29, %r15, %r13, %r16;
	cvt.rn.f32.s32 	%f2, %r12;
	rcp.rn.f32 	%f1, %f2;
	setp.ge.s32 	%p1, %r29, %r12;
	@%p1 bra 	$L__BB0_7;
	add.s32 	%r17, %r29, %r1;
	max.s32 	%r18, %r12, %r17;
	setp.lt.s32 	%p2, %r17, %r12;
	selp.u32 	%r19, 1, 0, %p2;
	add.s32 	%r20, %r17, %r19;
	sub.s32 	%r21, %r18, %r20;
	div.u32 	%r22, %r21, %r1;
	add.s32 	%r3, %r22, %r19;
	and.b32  	%r23, %r3, 3;
	setp.eq.s32 	%p3, %r23, 3;
	@%p3 bra 	$L__BB0_4;
	add.s32 	%r24, %r3, 1;
	and.b32  	%r25, %r24, 3;
	neg.s32 	%r27, %r25;
$L__BB0_3:
	.pragma "nounroll";
	mul.wide.s32 	%rd5, %r29, 8;
	add.s64 	%rd6, %rd1, %rd5;
	add.s64 	%rd7, %rd2, %rd5;
	ld.global.v2.f32 	{%f3, %f4}, [%rd7];
	ld.global.v2.f32 	{%f5, %f6}, [%rd6];
	mul.f32 	%f7, %f3, %f5;
	mul.f32 	%f8, %f4, %f6;
	sub.f32 	%f9, %f7, %f8;
	mul.f32 	%f10, %f3, %f6;
	fma.rn.f32 	%f11, %f4, %f5, %f10;
	mul.f32 	%f12, %f1, %f9;
	mul.f32 	%f13, %f1, %f11;
	st.global.v2.f32 	[%rd6], {%f12, %f13};
	add.s32 	%r29, %r29, %r1;
	add.s32 	%r27, %r27, 1;
	setp.ne.s32 	%p4, %r27, 0;
	@%p4 bra 	$L__BB0_3;
$L__BB0_4:
	setp.lt.u32 	%p5, %r3, 3;
	@%p5 bra 	$L__BB0_7;
	mul.wide.s32 	%rd11, %r1, 8;
	shl.b32 	%r26, %r1, 2;
$L__BB0_6:
	mul.wide.s32 	%rd8, %r29, 8;
	add.s64 	%rd9, %rd2, %rd8;
	ld.global.v2.f32 	{%f14, %f15}, [%rd9];
	add.s64 	%rd10, %rd1, %rd8;
	ld.global.v2.f32 	{%f16, %f17}, [%rd10];
	mul.f32 	%f18, %f14, %f16;
	mul.f32 	%f19, %f15, %f17;
	sub.f32 	%f20, %f18, %f19;
	mul.f32 	%f21, %f14, %f17;
	fma.rn.f32 	%f22, %f15, %f16, %f21;
	mul.f32 	%f23, %f1, %f20;
	mul.f32 	%f24, %f1, %f22;
	st.global.v2.f32 	[%rd10], {%f23, %f24};
	add.s64 	%rd12, %rd9, %rd11;
	ld.global.v2.f32 	{%f25, %f26}, [%rd12];
	add.s64 	%rd13, %rd10, %rd11;
	ld.global.v2.f32 	{%f27, %f28}, [%rd13];
	mul.f32 	%f29, %f25, %f27;
	mul.f32 	%f30, %f26, %f28;
	sub.f32 	%f31, %f29, %f30;
	mul.f32 	%f32, %f25, %f28;
	fma.rn.f32 	%f33, %f26, %f27, %f32;
	mul.f32 	%f34, %f1, %f31;
	mul.f32 	%f35, %f1, %f33;
	st.global.v2.f32 	[%rd13], {%f34, %f35};
	add.s64 	%rd14, %rd12, %rd11;
	ld.global.v2.f32 	{%f36, %f37}, [%rd14];
	add.s64 	%rd15, %rd13, %rd11;
	ld.global.v2.f32 	{%f38, %f39}, [%rd15];
	mul.f32 	%f40, %f36, %f38;
	mul.f32 	%f41, %f37, %f39;
	sub.f32 	%f42, %f40, %f41;
	mul.f32 	%f43, %f36, %f39;
	fma.rn.f32 	%f44, %f37, %f38, %f43;
	mul.f32 	%f45, %f1, %f42;
	mul.f32 	%f46, %f1, %f44;
	st.global.v2.f32 	[%rd15], {%f45, %f46};
	add.s64 	%rd16, %rd14, %rd11;
	ld.global.v2.f32 	{%f47, %f48}, [%rd16];
	add.s64 	%rd17, %rd15, %rd11;
	ld.global.v2.f32 	{%f49, %f50}, [%rd17];
	mul.f32 	%f51, %f47, %f49;
	mul.f32 	%f52, %f48, %f50;
	sub.f32 	%f53, %f51, %f52;
	mul.f32 	%f54, %f47, %f50;
	fma.rn.f32 	%f55, %f48, %f49, %f54;
	mul.f32 	%f56, %f1, %f53;
	mul.f32 	%f57, %f1, %f55;
	st.global.v2.f32 	[%rd17], {%f56, %f57};
	add.s32 	%r29, %r26, %r29;
	setp.lt.s32 	%p6, %r29, %r12;
	@%p6 bra 	$L__BB0_6;
$L__BB0_7:
	ret;

}
	// .globl	_Z12ConvertToIntPfi
.visible .entry _Z12ConvertToIntPfi(
	.param .u64 .ptr .align 1 _Z12ConvertToIntPfi_param_0,
	.param .u32 _Z12ConvertToIntPfi_param_1
)
{
	.reg .pred 	%p<7>;
	.reg .b32 	%r<36>;
	.reg .b32 	%f<23>;
	.reg .b64 	%rd<11>;

	ld.param.u64 	%rd2, [_Z12ConvertToIntPfi_param_0];
	ld.param.u32 	%r12, [_Z12ConvertToIntPfi_param_1];
	cvta.to.global.u64 	%rd1, %rd2;
	mov.u32 	%r13, %ntid.x;
	mov.u32 	%r14, %nctaid.x;
	mul.lo.s32 	%r1, %r13, %r14;
	mov.u32 	%r15, %ctaid.x;
	mov.u32 	%r16, %tid.x;
	mad.lo.s32 	%r34, %r15, %r13, %r16;
	setp.ge.s32 	%p1, %r34, %r12;
	@%p1 bra 	$L__BB1_7;
	add.s32 	%r17, %r34, %r1;
	max.s32 	%r18, %r12, %r17;
	setp.lt.s32 	%p2, %r17, %r12;
	selp.u32 	%r19, 1, 0, %p2;
	add.s32 	%r20, %r17, %r19;
	sub.s32 	%r21, %r18, %r20;
	div.u32 	%r22, %r21, %r1;
	add.s32 	%r3, %r22, %r19;
	and.b32  	%r23, %r3, 3;
	setp.eq.s32 	%p3, %r23, 3;
	@%p3 bra 	$L__BB1_4;
	add.s32 	%r24, %r3, 1;
	and.b32  	%r25, %r24, 3;
	neg.s32 	%r32, %r25;
$L__BB1_3:
	.pragma "nounroll";
	mul.wide.s32 	%rd3, %r34, 4;
	add.s64 	%rd4, %rd1, %rd3;
	ld.global.f32 	%f1, [%rd4];
	mov.f32 	%f2, 0f3F000000;
	copysign.f32 	%f3, %f1, %f2;
	add.rz.f32 	%f4, %f1, %f3;
	cvt.rzi.f32.f32 	%f5, %f4;
	cvt.rzi.s32.f32 	%r26, %f5;
	st.global.u32 	[%rd4], %r26;
	add.s32 	%r34, %r34, %r1;
	add.s32 	%r32, %r32, 1;
	setp.ne.s32 	%p4, %r32, 0;
	@%p4 bra 	$L__BB1_3;
$L__BB1_4:
	setp.lt.u32 	%p5, %r3, 3;
	@%p5 bra 	$L__BB1_7;
	mul.wide.s32 	%rd7, %r1, 4;
	shl.b32 	%r31, %r1, 2;
$L__BB1_6:
	mul.wide.s32 	%rd5, %r34, 4;
	add.s64 	%rd6, %rd1, %rd5;
	ld.global.f32 	%f6, [%rd6];
	mov.f32 	%f7, 0f3F000000;
	copysign.f32 	%f8, %f6, %f7;
	add.rz.f32 	%f9, %f6, %f8;
	cvt.rzi.f32.f32 	%f10, %f9;
	cvt.rzi.s32.f32 	%r27, %f10;
	st.global.u32 	[%rd6], %r27;
	add.s64 	%rd8, %rd6, %rd7;
	ld.global.f32 	%f11, [%rd8];
	copysign.f32 	%f12, %f11, %f7;
	add.rz.f32 	%f13, %f11, %f12;
	cvt.rzi.f32.f32 	%f14, %f13;
	cvt.rzi.s32.f32 	%r28, %f14;
	st.global.u32 	[%rd8], %r28;
	add.s64 	%rd9, %rd8, %rd7;
	ld.global.f32 	%f15, [%rd9];
	copysign.f32 	%f16, %f15, %f7;
	add.rz.f32 	%f17, %f15, %f16;
	cvt.rzi.f32.f32 	%f18, %f17;
	cvt.rzi.s32.f32 	%r29, %f18;
	st.global.u32 	[%rd9], %r29;
	add.s64 	%rd10, %rd9, %rd7;
	ld.global.f32 	%f19, [%rd10];
	copysign.f32 	%f20, %f19, %f7;
	add.rz.f32 	%f21, %f19, %f20;
	cvt.rzi.f32.f32 	%f22, %f21;
	cvt.rzi.s32.f32 	%r30, %f22;
	st.global.u32 	[%rd10], %r30;
	add.s32 	%r34, %r31, %r34;
	setp.lt.s32 	%p6, %r34, %r12;
	@%p6 bra 	$L__BB1_6;
$L__BB1_7:
	ret;

}


// ===== COMPILED SASS (sm_100) =====

	.target	sm_100

	.elftype	@"ET_EXEC"


//--------------------- .note.nv.tkinfo           --------------------------
	.section	.note.nv.tkinfo,"",@"SHT_NOTE"
	.sectionflags	@"SHF_NOTE_NV_TKINFO"
	.tkinfo
        /*0018*/ 	.word	0x00000002
        /*0030*/ 	.string	""
        /*0030*/ 	.string	"ptxas"
        /*0030*/ 	.string	"Cuda compilation tools, release 13.0, V13.0.88"
        /*0030*/ 	.string	"Build cuda_13.0.r13.0/compiler.36424714_0"
        /*0030*/ 	.string	"-arch sm_100 -m 64 "



//--------------------- .note.nv.cuinfo           --------------------------
	.section	.note.nv.cuinfo,"",@"SHT_NOTE"
	.sectionflags	@"SHF_NOTE_NV_CUINFO"
        /*0018*/ 	.short	0x0002
        /*001a*/ 	.short	0x0064
        /*001c*/ 	.short	0x0082
	.zero		2


//--------------------- .nv.info                  --------------------------
	.section	.nv.info,"",@"SHT_CUDA_INFO"
	.align	4


	//----- nvinfo : EIATTR_REGCOUNT
	.align		4
        /*0000*/ 	.byte	0x04, 0x2f
        /*0002*/ 	.short	(.L_1 - .L_0)
	.align		4
.L_0:
        /*0004*/ 	.word	index@(_Z27ComplexPointwiseMulAndScaleP6float2S0_i)
        /*0008*/ 	.word	0x00000018


	//----- nvinfo : EIATTR_FRAME_SIZE
	.align		4
.L_1:
        /*000c*/ 	.byte	0x04, 0x11
        /*000e*/ 	.short	(.L_3 - .L_2)
	.align		4
.L_2:
        /*0010*/ 	.word	index@($__internal_0_$__cuda_sm20_rcp_rn_f32_slowpath)
        /*0014*/ 	.word	0x00000000


	//----- nvinfo : EIATTR_FRAME_SIZE
	.align		4
.L_3:
        /*0018*/ 	.byte	0x04, 0x11
        /*001a*/ 	.short	(.L_5 - .L_4)
	.align		4
.L_4:
        /*001c*/ 	.word	index@(_Z27ComplexPointwiseMulAndScaleP6float2S0_i)
        /*0020*/ 	.word	0x00000000


	//----- nvinfo : EIATTR_REGCOUNT
	.align		4
.L_5:
        /*0024*/ 	.byte	0x04, 0x2f
        /*0026*/ 	.short	(.L_7 - .L_6)
	.align		4
.L_6:
        /*0028*/ 	.word	index@(_Z12ConvertToIntPfi)
        /*002c*/ 	.word	0x00000016


	//----- nvinfo : EIATTR_FRAME_SIZE
	.align		4
.L_7:
        /*0030*/ 	.byte	0x04, 0x11
        /*0032*/ 	.short	(.L_9 - .L_8)
	.align		4
.L_8:
        /*0034*/ 	.word	index@(_Z12ConvertToIntPfi)
        /*0038*/ 	.word	0x00000000


	//----- nvinfo : EIATTR_MIN_STACK_SIZE
	.align		4
.L_9:
        /*003c*/ 	.byte	0x04, 0x12
        /*003e*/ 	.short	(.L_11 - .L_10)
	.align		4
.L_10:
        /*0040*/ 	.word	index@(_Z12ConvertToIntPfi)
        /*0044*/ 	.word	0x00000000


	//----- nvinfo : EIATTR_MIN_STACK_SIZE
	.align		4
.L_11:
        /*0048*/ 	.byte	0x04, 0x12
        /*004a*/ 	.short	(.L_13 - .L_12)
	.align		4
.L_12:
        /*004c*/ 	.word	index@(_Z27ComplexPointwiseMulAndScaleP6float2S0_i)
        /*0050*/ 	.word	0x00000000
.L_13:


//--------------------- .nv.compat                --------------------------
	.section	.nv.compat,"",@"SHT_CUDA_COMPAT_INFO"
	.align	4
        /*0000*/ 	.byte	0x02, 0x09, 0x00, 0x00, 0x02, 0x02, 0x01, 0x00, 0x02, 0x05, 0x05, 0x00, 0x03, 0x07, 0x01, 0x01
        /*0010*/ 	.byte	0x02, 0x03, 0x00, 0x00, 0x02, 0x06, 0x01, 0x00, 0x04, 0x0b, 0x08, 0x00, 0x09, 0x00, 0x00, 0x00
        /*0020*/ 	.byte	0x00, 0x00, 0x00, 0x00


//--------------------- .nv.info._Z12ConvertToIntPfi --------------------------
	.section	.nv.info._Z12ConvertToIntPfi,"",@"SHT_CUDA_INFO"
	.sectionflags	@""
	.align	4


	//----- nvinfo : EIATTR_CUDA_API_VERSION
	.align		4
        /*0000*/ 	.byte	0x04, 0x37
        /*0002*/ 	.short	(.L_15 - .L_14)
.L_14:
        /*0004*/ 	.word	0x00000082


	//----- nvinfo : EIATTR_KPARAM_INFO
	.align		4
.L_15:
        /*0008*/ 	.byte	0x04, 0x17
        /*000a*/ 	.short	(.L_17 - .L_16)
.L_16:
        /*000c*/ 	.word	0x00000000
        /*0010*/ 	.short	0x0001
        /*0012*/ 	.short	0x0008
        /*0014*/ 	.byte	0x00, 0xf0, 0x11, 0x00


	//----- nvinfo : EIATTR_KPARAM_INFO
	.align		4
.L_17:
        /*0018*/ 	.byte	0x04, 0x17
        /*001a*/ 	.short	(.L_19 - .L_18)
.L_18:
        /*001c*/ 	.word	0x00000000
        /*0020*/ 	.short	0x0000
        /*0022*/ 	.short	0x0000
        /*0024*/ 	.byte	0x00, 0xf5, 0x21, 0x00


	//----- nvinfo : EIATTR_SPARSE_MMA_MASK
	.align		4
.L_19:
        /*0028*/ 	.byte	0x03, 0x50
        /*002a*/ 	.short	0x0000


	//----- nvinfo : EIATTR_MAXREG_COUNT
	.align		4
        /*002c*/ 	.byte	0x03, 0x1b
        /*002e*/ 	.short	0x00ff


	//----- nvinfo : EIATTR_MERCURY_ISA_VERSION
	.align		4
        /*0030*/ 	.byte	0x03, 0x5f
        /*0032*/ 	.short	0x0101


	//----- nvinfo : EIATTR_VRC_CTA_INIT_COUNT
	.align		4
        /*0034*/ 	.byte	0x02, 0x4a
	.zero		1
	.zero		1


	//----- nvinfo : EIATTR_EXIT_INSTR_OFFSETS
	.align		4
        /*0038*/ 	.byte	0x04, 0x1c
        /*003a*/ 	.short	(.L_21 - .L_20)


	//   ....[0]....
.L_20:
        /*003c*/ 	.word	0x00000090


	//   ....[1]....
        /*0040*/ 	.word	0x00000390


	//   ....[2]....
        /*0044*/ 	.word	0x00000560


	//----- nvinfo : EIATTR_CRS_STACK_SIZE
	.align		4
.L_21:
        /*0048*/ 	.byte	0x04, 0x1e
        /*004a*/ 	.short	(.L_23 - .L_22)
.L_22:
        /*004c*/ 	.word	0x00000000


	//----- nvinfo : EIATTR_CBANK_PARAM_SIZE
	.align		4
.L_23:
        /*0050*/ 	.byte	0x03, 0x19
        /*0052*/ 	.short	0x000c


	//----- nvinfo : EIATTR_PARAM_CBANK
	.align		4
        /*0054*/ 	.byte	0x04, 0x0a
        /*0056*/ 	.short	(.L_25 - .L_24)
	.align		4
.L_24:
        /*0058*/ 	.word	index@(.nv.constant0._Z12ConvertToIntPfi)
        /*005c*/ 	.short	0x0380
        /*005e*/ 	.short	0x000c


	//----- nvinfo : EIATTR_SW_WAR
	.align		4
.L_25:
        /*0060*/ 	.byte	0x04, 0x36
        /*0062*/ 	.short	(.L_27 - .L_26)
.L_26:
        /*0064*/ 	.word	0x00000008
.L_27:


//--------------------- .nv.info._Z27ComplexPointwiseMulAndScaleP6float2S0_i --------------------------
	.section	.nv.info._Z27ComplexPointwiseMulAndScaleP6float2S0_i,"",@"SHT_CUDA_INFO"
	.sectionflags	@""
	.align	4


	//----- nvinfo : EIATTR_CUDA_API_VERSION
	.align		4
        /*0000*/ 	.byte	0x04, 0x37
        /*0002*/ 	.short	(.L_29 - .L_28)
.L_28:
        /*0004*/ 	.word	0x00000082


	//----- nvinfo : EIATTR_KPARAM_INFO
	.align		4
.L_29:
        /*0008*/ 	.byte	0x04, 0x17
        /*000a*/ 	.short	(.L_31 - .L_30)
.L_30:
        /*000c*/ 	.word	0x00000000
        /*0010*/ 	.short	0x0002
        /*0012*/ 	.short	0x0010
        /*0014*/ 	.byte	0x00, 0xf0, 0x11, 0x00


	//----- nvinfo : EIATTR_KPARAM_INFO
	.align		4
.L_31:
        /*0018*/ 	.byte	0x04, 0x17
        /*001a*/ 	.short	(.L_33 - .L_32)
.L_32:
        /*001c*/ 	.word	0x00000000
        /*0020*/ 	.short	0x0001
        /*0022*/ 	.short	0x0008
        /*0024*/ 	.byte	0x00, 0xf5, 0x21, 0x00


	//----- nvinfo : EIATTR_KPARAM_INFO
	.align		4
.L_33:
        /*0028*/ 	.byte	0x04, 0x17
        /*002a*/ 	.short	(.L_35 - .L_34)
.L_34:
        /*002c*/ 	.word	0x00000000
        /*0030*/ 	.short	0x0000
        /*0032*/ 	.short	0x0000
        /*0034*/ 	.byte	0x00, 0xf5, 0x21, 0x00


	//----- nvinfo : EIATTR_SPARSE_MMA_MASK
	.align		4
.L_35:
        /*0038*/ 	.byte	0x03, 0x50
        /*003a*/ 	.short	0x0000


	//----- nvinfo : EIATTR_MAXREG_COUNT
	.align		4
        /*003c*/ 	.byte	0x03, 0x1b
        /*003e*/ 	.short	0x00ff


	//----- nvinfo : EIATTR_MERCURY_ISA_VERSION
	.align		4
        /*0040*/ 	.byte	0x03, 0x5f
        /*0042*/ 	.short	0x0101


	//----- nvinfo : EIATTR_VRC_CTA_INIT_COUNT
	.align		4
        /*0044*/ 	.byte	0x02, 0x4a
	.zero		1
	.zero		1


	//----- nvinfo : EIATTR_EXIT_INSTR_OFFSETS
	.align		4
        /*0048*/ 	.byte	0x04, 0x1c
        /*004a*/ 	.short	(.L_37 - .L_36)


	//   ....[0]....
.L_36:
        /*004c*/ 	.word	0x00000160


	//   ....[1]....
        /*0050*/ 	.word	0x000004c0


	//   ....[2]....
        /*0054*/ 	.word	0x000007c0


	//----- nvinfo : EIATTR_CRS_STACK_SIZE
	.align		4
.L_37:
        /*0058*/ 	.byte	0x04, 0x1e
        /*005a*/ 	.short	(.L_39 - .L_38)
.L_38:
        /*005c*/ 	.word	0x00000000


	//----- nvinfo : EIATTR_CBANK_PARAM_SIZE
	.align		4
.L_39:
        /*0060*/ 	.byte	0x03, 0x19
        /*0062*/ 	.short	0x0014


	//----- nvinfo : EIATTR_PARAM_CBANK
	.align		4
        /*0064*/ 	.byte	0x04, 0x0a
        /*0066*/ 	.short	(.L_41 - .L_40)
	.align		4
.L_40:
        /*0068*/ 	.word	index@(.nv.constant0._Z27ComplexPointwiseMulAndScaleP6float2S0_i)
        /*006c*/ 	.short	0x0380
        /*006e*/ 	.short	0x0014


	//----- nvinfo : EIATTR_SW_WAR
	.align		4
.L_41:
        /*0070*/ 	.byte	0x04, 0x36
        /*0072*/ 	.short	(.L_43 - .L_42)
.L_42:
        /*0074*/ 	.word	0x00000008
.L_43:


//--------------------- .nv.callgraph             --------------------------
	.section	.nv.callgraph,"",@"SHT_CUDA_CALLGRAPH"
	.align	4
	.sectionentsize	8
	.align		4
        /*0000*/ 	.word	0x00000000
	.align		4
        /*0004*/ 	.word	0xffffffff
	.align		4
        /*0008*/ 	.word	0x00000000
	.align		4
        /*000c*/ 	.word	0xfffffffe
	.align		4
        /*0010*/ 	.word	0x00000000
	.align		4
        /*0014*/ 	.word	0xfffffffd
	.align		4
        /*0018*/ 	.word	0x00000000
	.align		4
        /*001c*/ 	.word	0xfffffffc


//--------------------- .text._Z12ConvertToIntPfi --------------------------
	.section	.text._Z12ConvertToIntPfi,"ax",@progbits
	.align	128
        .global         _Z12ConvertToIntPfi
        .type           _Z12ConvertToIntPfi,@function
        .size           _Z12ConvertToIntPfi,(.L_x_16 - _Z12ConvertToIntPfi)
        .other          _Z12ConvertToIntPfi,@"STO_CUDA_ENTRY STV_DEFAULT"
_Z12ConvertToIntPfi:
.text._Z12ConvertToIntPfi:
[----:B------:R-:W-:Y:S01]  /*0000*/  LDC R1, c[0x0][0x37c] ;  /* 0x0000df00ff017b82 */ /* 0x000fe20000000800 */
[----:B------:R-:W0:Y:S01]  /*0010*/  S2R R5, SR_CTAID.X ;  /* 0x0000000000057919 */ /* 0x000e220000002500 */
[----:B------:R-:W1:Y:S06]  /*0020*/  LDCU UR4, c[0x0][0x360] ;  /* 0x00006c00ff0477ac */ /* 0x000e6c0008000800 */
[----:B------:R-:W1:Y:S01]  /*0030*/  LDC R0, c[0x0][0x370] ;  /* 0x0000dc00ff007b82 */ /* 0x000e620000000800 */
[----:B------:R-:W0:Y:S01]  /*0040*/  S2R R2, SR_TID.X ;  /* 0x0000000000027919 */ /* 0x000e220000002100 */
[----:B------:R-:W2:Y:S01]  /*0050*/  LDCU UR6, c[0x0][0x388] ;  /* 0x00007100ff0677ac */ /* 0x000ea20008000800 */
[----:B-1----:R-:W-:-:S02]  /*0060*/  IMAD R0, R0, UR4, RZ ;  /* 0x0000000400007c24 */ /* 0x002fc4000f8e02ff */
[----:B0-----:R-:W-:-:S05]  /*0070*/  IMAD R5, R5, UR4, R2 ;  /* 0x0000000405057c24 */ /* 0x001fca000f8e0202 */
[----:B--2---:R-:W-:-:S13]  /*0080*/  ISETP.GE.AND P0, PT, R5, UR6, PT ;  /* 0x0000000605007c0c */ /* 0x004fda000bf06270 */
[----:B------:R-:W-:Y:S05]  /*0090*/  @P0 EXIT ;  /* 0x000000000000094d */ /* 0x000fea0003800000 */
[----:B------:R-:W0:Y:S01]  /*00a0*/  I2F.U32.RP R8, R0 ;  /* 0x0000000000087306 */ /* 0x000e220000209000 */
[C---:B------:R-:W-:Y:S01]  /*00b0*/  IADD3 R4, PT, PT, R0.reuse, R5, RZ ;  /* 0x0000000500047210 */ /* 0x040fe20007ffe0ff */
[----:B------:R-:W-:Y:S01]  /*00c0*/  IMAD.MOV R9, RZ, RZ, -R0 ;  /* 0x000000ffff097224 */ /* 0x000fe200078e0a00 */
[----:B------:R-:W-:Y:S01]  /*00d0*/  ISETP.NE.U32.AND P2, PT, R0, RZ, PT ;  /* 0x000000ff0000720c */ /* 0x000fe20003f45070 */
[----:B------:R-:W1:Y:S01]  /*00e0*/  LDCU.64 UR4, c[0x0][0x358] ;  /* 0x00006b00ff0477ac */ /* 0x000e620008000a00 */
[C---:B------:R-:W-:Y:S01]  /*00f0*/  ISETP.GE.AND P0, PT, R4.reuse, UR6, PT ;  /* 0x0000000604007c0c */ /* 0x040fe2000bf06270 */
[----:B------:R-:W-:Y:S01]  /*0100*/  BSSY.RECONVERGENT B0, `(.L_x_0) ;  /* 0x0000028000007945 */ /* 0x000fe20003800200 */
[----:B------:R-:W-:Y:S02]  /*0110*/  VIMNMX R7, PT, PT, R4, UR6, !PT ;  /* 0x0000000604077c48 */ /* 0x000fe4000ffe0100 */
[----:B------:R-:W-:-:S04]  /*0120*/  SEL R6, RZ, 0x1, P0 ;  /* 0x00000001ff067807 */ /* 0x000fc80000000000 */
[----:B------:R-:W-:Y:S01]  /*0130*/  IADD3 R7, PT, PT, R7, -R4, -R6 ;  /* 0x8000000407077210 */ /* 0x000fe20007ffe806 */
[----:B0-----:R-:W0:Y:S02]  /*0140*/  MUFU.RCP R8, R8 ;  /* 0x0000000800087308 */ /* 0x001e240000001000 */
[----:B0-----:R-:W-:-:S06]  /*0150*/  VIADD R2, R8, 0xffffffe ;  /* 0x0ffffffe08027836 */ /* 0x001fcc0000000000 */
[----:B------:R0:W2:Y:S02]  /*0160*/  F2I.FTZ.U32.TRUNC.NTZ R3, R2 ;  /* 0x0000000200037305 */ /* 0x0000a4000021f000 */
[----:B0-----:R-:W-:Y:S02]  /*0170*/  IMAD.MOV.U32 R2, RZ, RZ, RZ ;  /* 0x000000ffff027224 */ /* 0x001fe400078e00ff */
[----:B--2---:R-:W-:-:S04]  /*0180*/  IMAD R9, R9, R3, RZ ;  /* 0x0000000309097224 */ /* 0x004fc800078e02ff */
[----:B------:R-:W-:-:S06]  /*0190*/  IMAD.HI.U32 R8, R3, R9, R2 ;  /* 0x0000000903087227 */ /* 0x000fcc00078e0002 */
[----:B------:R-:W-:-:S04]  /*01a0*/  IMAD.HI.U32 R9, R8, R7, RZ ;  /* 0x0000000708097227 */ /* 0x000fc800078e00ff */
[----:B------:R-:W-:-:S04]  /*01b0*/  IMAD.MOV R2, RZ, RZ, -R9 ;  /* 0x000000ffff027224 */ /* 0x000fc800078e0a09 */
[----:B------:R-:W-:Y:S02]  /*01c0*/  IMAD R7, R0, R2, R7 ;  /* 0x0000000200077224 */ /* 0x000fe400078e0207 */
[----:B------:R-:W0:Y:S03]  /*01d0*/  LDC.64 R2, c[0x0][0x380] ;  /* 0x0000e000ff027b82 */ /* 0x000e260000000a00 */
[----:B------:R-:W-:-:S13]  /*01e0*/  ISETP.GE.U32.AND P0, PT, R7, R0, PT ;  /* 0x000000000700720c */ /* 0x000fda0003f06070 */
[----:B------:R-:W-:Y:S01]  /*01f0*/  @P0 IADD3 R7, PT, PT, -R0, R7, RZ ;  /* 0x0000000700070210 */ /* 0x000fe20007ffe1ff */
[----:B------:R-:W-:-:S03]  /*0200*/  @P0 VIADD R9, R9, 0x1 ;  /* 0x0000000109090836 */ /* 0x000fc60000000000 */
[----:B------:R-:W-:-:S13]  /*0210*/  ISETP.GE.U32.AND P1, PT, R7, R0, PT ;  /* 0x000000000700720c */ /* 0x000fda0003f26070 */
[----:B------:R-:W-:Y:S02]  /*0220*/  @P1 IADD3 R9, PT, PT, R9, 0x1, RZ ;  /* 0x0000000109091810 */ /* 0x000fe40007ffe0ff */
[----:B------:R-:W-:-:S05]  /*0230*/  @!P2 LOP3.LUT R9, RZ, R0, RZ, 0x33, !PT ;  /* 0x00000000ff09a212 */ /* 0x000fca00078e33ff */
[----:B------:R-:W-:-:S05]  /*0240*/  IMAD.IADD R4, R6, 0x1, R9 ;  /* 0x0000000106047824 */ /* 0x000fca00078e0209 */
[C---:B------:R-:W-:Y:S02]  /*0250*/  LOP3.LUT R6, R4.reuse, 0x3, RZ, 0xc0, !PT ;  /* 0x0000000304067812 */ /* 0x040fe400078ec0ff */
[----:B------:R-:W-:Y:S02]  /*0260*/  ISETP.GE.U32.AND P1, PT, R4, 0x3, PT ;  /* 0x000000030400780c */ /* 0x000fe40003f26070 */
[----:B------:R-:W-:-:S13]  /*0270*/  ISETP.NE.AND P0, PT, R6, 0x3, PT ;  /* 0x000000030600780c */ /* 0x000fda0003f05270 */
[----:B01----:R-:W-:Y:S05]  /*0280*/  @!P0 BRA `(.L_x_1) ;  /* 0x00000000003c8947 */ /* 0x003fea0003800000 */
[----:B------:R-:W0:Y:S01]  /*0290*/  LDC.64 R8, c[0x0][0x380] ;  /* 0x0000e000ff087b82 */ /* 0x000e220000000a00 */
[----:B------:R-:W-:-:S04]  /*02a0*/  IADD3 R4, PT, PT, R4, 0x1, RZ ;  /* 0x0000000104047810 */ /* 0x000fc80007ffe0ff */
[----:B------:R-:W-:-:S05]  /*02b0*/  LOP3.LUT R4, R4, 0x3, RZ, 0xc0, !PT ;  /* 0x0000000304047812 */ /* 0x000fca00078ec0ff */
[----:B------:R-:W-:-:S07]  /*02c0*/  IMAD.MOV R4, RZ, RZ, -R4 ;  /* 0x000000ffff047224 */ /* 0x000fce00078e0a04 */
.L_x_2:
[----:B01----:R-:W-:-:S05]  /*02d0*/  IMAD.WIDE R6, R5, 0x4, R8 ;  /* 0x0000000405067825 */ /* 0x003fca00078e0208 */
[----:B------:R-:W2:Y:S01]  /*02e0*/  LDG.E R10, desc[UR4][R6.64] ;  /* 0x00000004060a7981 */ /* 0x000ea2000c1e1900 */
[----:B------:R-:W-:Y:S02]  /*02f0*/  HFMA2 R11, -RZ, RZ, 1.75, 0 ;  /* 0x3f000000ff0b7431 */ /* 0x000fe400000001ff */
[----:B------:R-:W-:Y:S01]  /*0300*/  VIADD R4, R4, 0x1 ;  /* 0x0000000104047836 */ /* 0x000fe20000000000 */
[----:B------:R-:W-:-:S04]  /*0310*/  IADD3 R5, PT, PT, R0, R5, RZ ;  /* 0x0000000500057210 */ /* 0x000fc80007ffe0ff */
[----:B------:R-:W-:Y:S02]  /*0320*/  ISETP.NE.AND P0, PT, R4, RZ, PT ;  /* 0x000000ff0400720c */ /* 0x000fe40003f05270 */
[----:B--2---:R-:W-:-:S05]  /*0330*/  LOP3.LUT R11, R11, 0x80000000, R10, 0xb8, !PT ;  /* 0x800000000b0b7812 */ /* 0x004fca00078eb80a */
[----:B------:R-:W-:-:S06]  /*0340*/  FADD.RZ R11, R10, R11 ;  /* 0x0000000b0a0b7221 */ /* 0x000fcc000000c000 */
[----:B------:R-:W0:Y:S02]  /*0350*/  F2I.TRUNC.NTZ R11, R11 ;  /* 0x0000000b000b7305 */ /* 0x000e24000020f100 */
[----:B0-----:R1:W-:Y:S01]  /*0360*/  STG.E desc[UR4][R6.64], R11 ;  /* 0x0000000b06007986 */ /* 0x0013e2000c101904 */
[----:B------:R-:W-:Y:S05]  /*0370*/  @P0 BRA `(.L_x_2) ;  /* 0xfffffffc00d40947 */ /* 0x000fea000383ffff */
.L_x_1:
[----:B------:R-:W-:Y:S05]  /*0380*/  BSYNC.RECONVERGENT B0 ;  /* 0x0000000000007941 */ /* 0x000fea0003800200 */
.L_x_0:
[----:B------:R-:W-:Y:S05]  /*0390*/  @!P1 EXIT ;  /* 0x000000000000994d */ /* 0x000fea0003800000 */
.L_x_3:
[----:B-12---:R-:W-:-:S05]  /*03a0*/  IMAD.WIDE R10, R5, 0x4, R2 ;  /* 0x00000004050a7825 */ /* 0x006fca00078e0202 */
[----:B------:R-:W2:Y:S01]  /*03b0*/  LDG.E R4, desc[UR4][R10.64] ;  /* 0x000000040a047981 */ /* 0x000ea2000c1e1900 */
[----:B------:R-:W-:-:S05]  /*03c0*/  IMAD.MOV.U32 R19, RZ, RZ, 0x3f000000 ;  /* 0x3f000000ff137424 */ /* 0x000fca00078e00ff */
[----:B--2---:R-:W-:-:S05]  /*03d0*/  LOP3.LUT R7, R19, 0x80000000, R4, 0xb8, !PT ;  /* 0x8000000013077812 */ /* 0x004fca00078eb804 */
[----:B------:R-:W-:Y:S01]  /*03e0*/  FADD.RZ R4, R4, R7 ;  /* 0x0000000704047221 */ /* 0x000fe2000000c000 */
[----:B------:R-:W-:-:S03]  /*03f0*/  IMAD.WIDE R6, R0, 0x4, R10 ;  /* 0x0000000400067825 */ /* 0x000fc600078e020a */
[----:B------:R-:W0:Y:S02]  /*0400*/  F2I.TRUNC.NTZ R13, R4 ;  /* 0x00000004000d7305 */ /* 0x000e24000020f100 */
[----:B0-----:R0:W-:Y:S04]  /*0410*/  STG.E desc[UR4][R10.64], R13 ;  /* 0x0000000d0a007986 */ /* 0x0011e8000c101904 */
[----:B------:R-:W2:Y:S02]  /*0420*/  LDG.E R8, desc[UR4][R6.64] ;  /* 0x0000000406087981 */ /* 0x000ea4000c1e1900 */
[----:B--2---:R-:W-:-:S05]  /*0430*/  LOP3.LUT R9, R19, 0x80000000, R8, 0xb8, !PT ;  /* 0x8000000013097812 */ /* 0x004fca00078eb808 */
[----:B------:R-:W-:Y:S01]  /*0440*/  FADD.RZ R12, R8, R9 ;  /* 0x00000009080c7221 */ /* 0x000fe2000000c000 */
[----:B------:R-:W-:-:S03]  /*0450*/  IMAD.WIDE R8, R0, 0x4, R6 ;  /* 0x0000000400087825 */ /* 0x000fc600078e0206 */
[----:B------:R-:W1:Y:S02]  /*0460*/  F2I.TRUNC.NTZ R15, R12 ;  /* 0x0000000c000f7305 */ /* 0x000e64000020f100 */
[----:B-1----:R2:W-:Y:S04]  /*0470*/  STG.E desc[UR4][R6.64], R15 ;  /* 0x0000000f06007986 */ /* 0x0025e8000c101904 */
[----:B------:R-:W3:Y:S01]  /*0480*/  LDG.E R14, desc[UR4][R8.64] ;  /* 0x00000004080e7981 */ /* 0x000ee2000c1e1900 */
[----:B0-----:R-:W-:Y:S01]  /*0490*/  IMAD.WIDE R10, R0, 0x4, R8 ;  /* 0x00000004000a7825 */ /* 0x001fe200078e0208 */
[----:B---3--:R-:W-:-:S05]  /*04a0*/  LOP3.LUT R17, R19, 0x80000000, R14, 0xb8, !PT ;  /* 0x8000000013117812 */ /* 0x008fca00078eb80e */
[----:B------:R-:W-:-:S06]  /*04b0*/  FADD.RZ R17, R14, R17 ;  /* 0x000000110e117221 */ /* 0x000fcc000000c000 */
[----:B------:R-:W0:Y:S02]  /*04c0*/  F2I.TRUNC.NTZ R17, R17 ;  /* 0x0000001100117305 */ /* 0x000e24000020f100 */
[----:B0-----:R2:W-:Y:S04]  /*04d0*/  STG.E desc[UR4][R8.64], R17 ;  /* 0x0000001108007986 */ /* 0x0015e8000c101904 */
[----:B------:R-:W3:Y:S01]  /*04e0*/  LDG.E R4, desc[UR4][R10.64] ;  /* 0x000000040a047981 */ /* 0x000ee2000c1e1900 */
[----:B------:R-:W-:-:S04]  /*04f0*/  LEA R5, R0, R5, 0x2 ;  /* 0x0000000500057211 */ /* 0x000fc800078e10ff */
[----:B------:R-:W-:Y:S02]  /*0500*/  ISETP.GE.AND P0, PT, R5, UR6, PT ;  /* 0x0000000605007c0c */ /* 0x000fe4000bf06270 */
[----:B---3--:R-:W-:-:S05]  /*0510*/  LOP3.LUT R13, R19, 0x80000000, R4, 0xb8, !PT ;  /* 0x80000000130d7812 */ /* 0x008fca00078eb804 */
[----:B------:R-:W-:-:S06]  /*0520*/  FADD.RZ R13, R4, R13 ;  /* 0x0000000d040d7221 */ /* 0x000fcc000000c000 */
[----:B------:R-:W0:Y:S02]  /*0530*/  F2I.TRUNC.NTZ R13, R13 ;  /* 0x0000000d000d7305 */ /* 0x000e24000020f100 */
[----:B0-----:R2:W-:Y:S01]  /*0540*/  STG.E desc[UR4][R10.64], R13 ;  /* 0x0000000d0a007986 */ /* 0x0015e2000c101904 */
[----:B------:R-:W-:Y:S05]  /*0550*/  @!P0 BRA `(.L_x_3) ;  /* 0xfffffffc00908947 */ /* 0x000fea000383ffff */
[----:B------:R-:W-:Y:S05]  /*0560*/  EXIT ;  /* 0x000000000000794d */ /* 0x000fea0003800000 */
.L_x_4:
[----:B------:R-:W-:-:S00]  /*0570*/  BRA `(.L_x_4) ;  /* 0xfffffffc00fc7947 */ /* 0x000fc0000383ffff */
[----:B------:R-:W-:-:S00]  /*0580*/  NOP ;  /* 0x0000000000007918 */ /* 0x000fc00000000000 */
[----:B------:R-:W-:-:S00]  /*0590*/  NOP ;  /* 0x0000000000007918 */ /* 0x000fc00000000000 */
[----:B------:R-:W-:-:S00]  /*05a0*/  NOP ;  /* 0x0000000000007918 */ /* 0x000fc00000000000 */
[----:B------:R-:W-:-:S00]  /*05b0*/  NOP ;  /* 0x0000000000007918 */ /* 0x000fc00000000000 */
[----:B------:R-:W-:-:S00]  /*05c0*/  NOP ;  /* 0x0000000000007918 */ /* 0x000fc00000000000 */
[----:B------:R-:W-:-:S00]  /*05d0*/  NOP ;  /* 0x0000000000007918 */ /* 0x000fc00000000000 */
[----:B------:R-:W-:-:S00]  /*05e0*/  NOP ;  /* 0x0000000000007918 */ /* 0x000fc00000000000 */
[----:B------:R-:W-:-:S00]  /*05f0*/  NOP ;  /* 0x0000000000007918 */ /* 0x000fc00000000000 */
.L_x_16:


//--------------------- .text._Z27ComplexPointwiseMulAndScaleP6float2S0_i --------------------------
	.section	.text._Z27ComplexPointwiseMulAndScaleP6float2S0_i,"ax",@progbits
	.align	128
        .global         _Z27ComplexPointwiseMulAndScaleP6float2S0_i
        .type           _Z27ComplexPointwiseMulAndScaleP6float2S0_i,@function
        .size           _Z27ComplexPointwiseMulAndScaleP6float2S0_i,(.L_x_15 - _Z27ComplexPointwiseMulAndScaleP6float2S0_i)
        .other          _Z27ComplexPointwiseMulAndScaleP6float2S0_i,@"STO_CUDA_ENTRY STV_DEFAULT"
_Z27ComplexPointwiseMulAndScaleP6float2S0_i:
.text._Z27ComplexPointwiseMulAndScaleP6float2S0_i:
[----:B------:R-:W-:Y:S01]  /*0000*/  LDC R1, c[0x0][0x37c] ;  /* 0x0000df00ff017b82 */ /* 0x000fe20000000800 */
[----:B------:R-:W0:Y:S01]  /*0010*/  LDCU UR5, c[0x0][0x390] ;  /* 0x00007200ff0577ac */ /* 0x000e220008000800 */
[----:B------:R-:W1:Y:S01]  /*0020*/  S2R R4, SR_CTAID.X ;  /* 0x0000000000047919 */ /* 0x000e620000002500 */
[----:B------:R-:W2:Y:S01]  /*0030*/  LDCU UR4, c[0x0][0x360] ;  /* 0x00006c00ff0477ac */ /* 0x000ea20008000800 */
[----:B------:R-:W1:Y:S04]  /*0040*/  S2R R5, SR_TID.X ;  /* 0x0000000000057919 */ /* 0x000e680000002100 */
[----:B------:R-:W2:Y:S01]  /*0050*/  LDC R3, c[0x0][0x370] ;  /* 0x0000dc00ff037b82 */ /* 0x000ea20000000800 */
[----:B0-----:R-:W-:-:S04]  /*0060*/  I2FP.F32.S32 R0, UR5 ;  /* 0x0000000500007c45 */ /* 0x001fc80008201400 */
[----:B------:R-:W-:-:S04]  /*0070*/  IADD3 R2, PT, PT, R0, 0x1800000, RZ ;  /* 0x0180000000027810 */ /* 0x000fc80007ffe0ff */
[----:B------:R-:W-:-:S04]  /*0080*/  LOP3.LUT R2, R2, 0x7f800000, RZ, 0xc0, !PT ;  /* 0x7f80000002027812 */ /* 0x000fc800078ec0ff */
[----:B------:R-:W-:Y:S01]  /*0090*/  ISETP.GT.U32.AND P0, PT, R2, 0x1ffffff, PT ;  /* 0x01ffffff0200780c */ /* 0x000fe20003f04070 */
[----:B--2---:R-:W-:Y:S02]  /*00a0*/  IMAD R3, R3, UR4, RZ ;  /* 0x0000000403037c24 */ /* 0x004fe4000f8e02ff */
[----:B-1----:R-:W-:-:S10]  /*00b0*/  IMAD R2, R4, UR4, R5 ;  /* 0x0000000404027c24 */ /* 0x002fd4000f8e0205 */
[----:B------:R-:W-:Y:S05]  /*00c0*/  @P0 BRA `(.L_x_5) ;  /* 0x00000000000c0947 */ /* 0x000fea0003800000 */
[----:B------:R-:W-:-:S07]  /*00d0*/  MOV R4, 0xf0 ;  /* 0x000000f000047802 */ /* 0x000fce0000000f00 */
[----:B------:R-:W-:Y:S05]  /*00e0*/  CALL.REL.NOINC `($__internal_0_$__cuda_sm20_rcp_rn_f32_slowpath) ;  /* 0x0000000400b87944 */ /* 0x000fea0003c00000 */
[----:B------:R-:W-:Y:S05]  /*00f0*/  BRA `(.L_x_6) ;  /* 0x0000000000107947 */ /* 0x000fea0003800000 */
.L_x_5:
[----:B------:R-:W0:Y:S02]  /*0100*/  MUFU.RCP R5, R0 ;  /* 0x0000000000057308 */ /* 0x000e240000001000 */
[----:B0-----:R-:W-:-:S04]  /*0110*/  FFMA R4, R0, R5, -1 ;  /* 0xbf80000000047423 */ /* 0x001fc80000000005 */
[----:B------:R-:W-:-:S04]  /*0120*/  FADD.FTZ R4, -R4, -RZ ;  /* 0x800000ff04047221 */ /* 0x000fc80000010100 */
[----:B------:R-:W-:-:S07]  /*0130*/  FFMA R0, R5, R4, R5 ;  /* 0x0000000405007223 */ /* 0x000fce0000000005 */
.L_x_6:
[----:B------:R-:W0:Y:S02]  /*0140*/  LDCU UR6, c[0x0][0x390] ;  /* 0x00007200ff0677ac */ /* 0x000e240008000800 */
[----:B0-----:R-:W-:-:S13]  /*0150*/  ISETP.GE.AND P0, PT, R2, UR6, PT ;  /* 0x0000000602007c0c */ /* 0x001fda000bf06270 */
[----:B------:R-:W-:Y:S05]  /*0160*/  @P0 EXIT ;  /* 0x000000000000094d */ /* 0x000fea0003800000 */
[----:B------:R-:W0:Y:S01]  /*0170*/  I2F.U32.RP R9, R3 ;  /* 0x0000000300097306 */ /* 0x000e220000209000 */
[C---:B------:R-:W-:Y:S01]  /*0180*/  IADD3 R6, PT, PT, R3.reuse, R2, RZ ;  /* 0x0000000203067210 */ /* 0x040fe20007ffe0ff */
[----:B------:R-:W1:Y:S01]  /*0190*/  LDCU.64 UR4, c[0x0][0x358] ;  /* 0x00006b00ff0477ac */ /* 0x000e620008000a00 */
[----:B------:R-:W-:Y:S01]  /*01a0*/  IADD3 R11, PT, PT, RZ, -R3, RZ ;  /* 0x80000003ff0b7210 */ /* 0x000fe20007ffe0ff */
[----:B------:R-:W-:Y:S01]  /*01b0*/  BSSY.RECONVERGENT B0, `(.L_x_7) ;  /* 0x0000030000007945 */ /* 0x000fe20003800200 */
[C---:B------:R-:W-:Y:S02]  /*01c0*/  ISETP.GE.AND P0, PT, R6.reuse, UR6, PT ;  /* 0x0000000606007c0c */ /* 0x040fe4000bf06270 */
[----:B------:R-:W-:Y:S02]  /*01d0*/  VIMNMX R7, PT, PT, R6, UR6, !PT ;  /* 0x0000000606077c48 */ /* 0x000fe4000ffe0100 */
[----:B------:R-:W-:Y:S02]  /*01e0*/  SEL R8, RZ, 0x1, P0 ;  /* 0x00000001ff087807 */ /* 0x000fe40000000000 */
[----:B------:R-:W-:-:S02]  /*01f0*/  ISETP.NE.U32.AND P2, PT, R3, RZ, PT ;  /* 0x000000ff0300720c */ /* 0x000fc40003f45070 */
[----:B------:R-:W-:Y:S01]  /*0200*/  IADD3 R6, PT, PT, R7, -R6, -R8 ;  /* 0x8000000607067210 */ /* 0x000fe20007ffe808 */
[----:B0-----:R-:W0:Y:S02]  /*0210*/  MUFU.RCP R9, R9 ;  /* 0x0000000900097308 */ /* 0x001e240000001000 */
[----:B0-----:R-:W-:-:S06]  /*0220*/  IADD3 R4, PT, PT, R9, 0xffffffe, RZ ;  /* 0x0ffffffe09047810 */ /* 0x001fcc0007ffe0ff */
[----:B------:R0:W2:Y:S02]  /*0230*/  F2I.FTZ.U32.TRUNC.NTZ R5, R4 ;  /* 0x0000000400057305 */ /* 0x0000a4000021f000 */
[----:B0-----:R-:W-:Y:S02]  /*0240*/  HFMA2 R4, -RZ, RZ, 0, 0 ;  /* 0x00000000ff047431 */ /* 0x001fe400000001ff */
[----:B--2---:R-:W-:-:S04]  /*0250*/  IMAD R11, R11, R5, RZ ;  /* 0x000000050b0b7224 */ /* 0x004fc800078e02ff */
[----:B------:R-:W-:-:S06]  /*0260*/  IMAD.HI.U32 R5, R5, R11, R4 ;  /* 0x0000000b05057227 */ /* 0x000fcc00078e0004 */
[----:B------:R-:W-:-:S04]  /*0270*/  IMAD.HI.U32 R9, R5, R6, RZ ;  /* 0x0000000605097227 */ /* 0x000fc800078e00ff */
[----:B------:R-:W-:-:S04]  /*0280*/  IMAD.MOV R4, RZ, RZ, -R9 ;  /* 0x000000ffff047224 */ /* 0x000fc800078e0a09 */
[----:B------:R-:W-:Y:S02]  /*0290*/  IMAD R6, R3, R4, R6 ;  /* 0x0000000403067224 */ /* 0x000fe400078e0206 */
[----:B------:R-:W0:Y:S03]  /*02a0*/  LDC.64 R4, c[0x0][0x380] ;  /* 0x0000e000ff047b82 */ /* 0x000e260000000a00 */
[----:B------:R-:W-:-:S13]  /*02b0*/  ISETP.GE.U32.AND P0, PT, R6, R3, PT ;  /* 0x000000030600720c */ /* 0x000fda0003f06070 */
[----:B------:R-:W-:Y:S02]  /*02c0*/  @P0 IADD3 R6, PT, PT, -R3, R6, RZ ;  /* 0x0000000603060210 */ /* 0x000fe40007ffe1ff */
[----:B------:R-:W-:Y:S02]  /*02d0*/  @P0 IADD3 R9, PT, PT, R9, 0x1, RZ ;  /* 0x0000000109090810 */ /* 0x000fe40007ffe0ff */
[----:B------:R-:W-:Y:S02]  /*02e0*/  ISETP.GE.U32.AND P1, PT, R6, R3, PT ;  /* 0x000000030600720c */ /* 0x000fe40003f26070 */
[----:B------:R-:W2:Y:S11]  /*02f0*/  LDC.64 R6, c[0x0][0x388] ;  /* 0x0000e200ff067b82 */ /* 0x000eb60000000a00 */
[----:B------:R-:W-:-:S02]  /*0300*/  @P1 IADD3 R9, PT, PT, R9, 0x1, RZ ;  /* 0x0000000109091810 */ /* 0x000fc40007ffe0ff */
[----:B------:R-:W-:-:S04]  /*0310*/  @!P2 LOP3.LUT R9, RZ, R3, RZ, 0x33, !PT ;  /* 0x00000003ff09a212 */ /* 0x000fc800078e33ff */
[----:B------:R-:W-:-:S04]  /*0320*/  IADD3 R12, PT, PT, R8, R9, RZ ;  /* 0x00000009080c7210 */ /* 0x000fc80007ffe0ff */
[C---:B------:R-:W-:Y:S02]  /*0330*/  LOP3.LUT R8, R12.reuse, 0x3, RZ, 0xc0, !PT ;  /* 0x000000030c087812 */ /* 0x040fe400078ec0ff */
[----:B------:R-:W-:Y:S02]  /*0340*/  ISETP.GE.U32.AND P1, PT, R12, 0x3, PT ;  /* 0x000000030c00780c */ /* 0x000fe40003f26070 */
[----:B------:R-:W-:-:S13]  /*0350*/  ISETP.NE.AND P0, PT, R8, 0x3, PT ;  /* 0x000000030800780c */ /* 0x000fda0003f05270 */
[----:B01----:R-:W-:Y:S05]  /*0360*/  @!P0 BRA `(.L_x_8) ;  /* 0x0000000000508947 */ /* 0x003fea0003800000 */
[----:B------:R-:W0:Y:S01]  /*0370*/  LDC.64 R8, c[0x0][0x380] ;  /* 0x0000e000ff087b82 */ /* 0x000e220000000a00 */
[----:B------:R-:W-:-:S05]  /*0380*/  VIADD R12, R12, 0x1 ;  /* 0x000000010c0c7836 */ /* 0x000fca0000000000 */
[----:B------:R-:W-:Y:S02]  /*0390*/  LOP3.LUT R12, R12, 0x3, RZ, 0xc0, !PT ;  /* 0x000000030c0c7812 */ /* 0x000fe400078ec0ff */
[----:B------:R-:W1:Y:S02]  /*03a0*/  LDC.64 R10, c[0x0][0x388] ;  /* 0x0000e200ff0a7b82 */ /* 0x000e640000000a00 */
[----:B------:R-:W-:-:S07]  /*03b0*/  IADD3 R16, PT, PT, -R12, RZ, RZ ;  /* 0x000000ff0c107210 */ /* 0x000fce0007ffe1ff */
.L_x_9:
[----:B0-----:R-:W-:-:S04]  /*03c0*/  IMAD.WIDE R14, R2, 0x8, R8 ;  /* 0x00000008020e7825 */ /* 0x001fc800078e0208 */
[----:B-1-3--:R-:W-:Y:S02]  /*03d0*/  IMAD.WIDE R12, R2, 0x8, R10 ;  /* 0x00000008020c7825 */ /* 0x00afe400078e020a */
[----:B------:R-:W3:Y:S04]  /*03e0*/  LDG.E.64 R14, desc[UR4][R14.64] ;  /* 0x000000040e0e7981 */ /* 0x000ee8000c1e1b00 */
[----:B------:R-:W3:Y:S01]  /*03f0*/  LDG.E.64 R18, desc[UR4][R12.64] ;  /* 0x000000040c127981 */ /* 0x000ee2000c1e1b00 */
[----:B------:R-:W-:Y:S02]  /*0400*/  IADD3 R16, PT, PT, R16, 0x1, RZ ;  /* 0x0000000110107810 */ /* 0x000fe40007ffe0ff */
[----:B------:R-:W-:Y:S02]  /*0410*/  IADD3 R2, PT, PT, R3, R2, RZ ;  /* 0x0000000203027210 */ /* 0x000fe40007ffe0ff */
[----:B------:R-:W-:Y:S01]  /*0420*/  ISETP.NE.AND P0, PT, R16, RZ, PT ;  /* 0x000000ff1000720c */ /* 0x000fe20003f05270 */
[-C--:B---3--:R-:W-:Y:S01]  /*0430*/  FMUL R17, R15, R19.reuse ;  /* 0x000000130f117220 */ /* 0x088fe20000400000 */
[----:B------:R-:W-:-:S03]  /*0440*/  FMUL R20, R14, R19 ;  /* 0x000000130e147220 */ /* 0x000fc60000400000 */
[-C--:B------:R-:W-:Y:S01]  /*0450*/  FFMA R17, R14, R18.reuse, -R17 ;  /* 0x000000120e117223 */ /* 0x080fe20000000811 */
[----:B------:R-:W-:-:S03]  /*0460*/  FFMA R19, R15, R18, R20 ;  /* 0x000000120f137223 */ /* 0x000fc60000000014 */
[-C--:B------:R-:W-:Y:S01]  /*0470*/  FMUL R18, R17, R0.reuse ;  /* 0x0000000011127220 */ /* 0x080fe20000400000 */
[----:B------:R-:W-:-:S05]  /*0480*/  FMUL R19, R19, R0 ;  /* 0x0000000013137220 */ /* 0x000fca0000400000 */
[----:B------:R3:W-:Y:S01]  /*0490*/  STG.E.64 desc[UR4][R12.64], R18 ;  /* 0x000000120c007986 */ /* 0x0007e2000c101b04 */
[----:B------:R-:W-:Y:S05]  /*04a0*/  @P0 BRA `(.L_x_9) ;  /* 0xfffffffc00c40947 */ /* 0x000fea000383ffff */
.L_x_8:
[----:B------:R-:W-:Y:S05]  /*04b0*/  BSYNC.RECONVERGENT B0 ;  /* 0x0000000000007941 */ /* 0x000fea0003800200 */
.L_x_7:
[----:B------:R-:W-:Y:S05]  /*04c0*/  @!P1 EXIT ;  /* 0x000000000000994d */ /* 0x000fea0003800000 */
.L_x_10:
[----:B0-----:R-:W-:-:S04]  /*04d0*/  IMAD.WIDE R14, R2, 0x8, R4 ;  /* 0x00000008020e7825 */ /* 0x001fc800078e0204 */
[----:B--2---:R-:W-:Y:S01]  /*04e0*/  IMAD.WIDE R8, R2, 0x8, R6 ;  /* 0x0000000802087825 */ /* 0x004fe200078e0206 */
[----:B------:R-:W2:Y:S04]  /*04f0*/  LDG.E.64 R10, desc[UR4][R14.64] ;  /* 0x000000040e0a7981 */ /* 0x000ea8000c1e1b00 */
[----:B---3--:R-:W2:Y:S02]  /*0500*/  LDG.E.64 R12, desc[UR4][R8.64] ;  /* 0x00000004080c7981 */ /* 0x008ea4000c1e1b00 */
[-C--:B--2---:R-:W-:Y:S01]  /*0510*/  FMUL R17, R11, R13.reuse ;  /* 0x0000000d0b117220 */ /* 0x084fe20000400000 */
[----:B------:R-:W-:-:S03]  /*0520*/  FMUL R16, R10, R13 ;  /* 0x0000000d0a107220 */ /* 0x000fc60000400000 */
[-C--:B------:R-:W-:Y:S01]  /*0530*/  FFMA R17, R10, R12.reuse, -R17 ;  /* 0x0000000c0a117223 */ /* 0x080fe20000000811 */
[----:B------:R-:W-:Y:S01]  /*0540*/  FFMA R11, R11, R12, R16 ;  /* 0x0000000c0b0b7223 */ /* 0x000fe20000000010 */
[----:B------:R-:W-:-:S04]  /*0550*/  IMAD.WIDE R12, R3, 0x8, R14 ;  /* 0x00000008030c7825 */ /* 0x000fc800078e020e */
[-C--:B------:R-:W-:Y:S01]  /*0560*/  FMUL R18, R17, R0.reuse ;  /* 0x0000000011127220 */ /* 0x080fe20000400000 */
[----:B------:R-:W-:Y:S01]  /*0570*/  FMUL R19, R11, R0 ;  /* 0x000000000b137220 */ /* 0x000fe20000400000 */
[----:B------:R-:W-:-:S04]  /*0580*/  IMAD.WIDE R10, R3, 0x8, R8 ;  /* 0x00000008030a7825 */ /* 0x000fc800078e0208 */
[----:B------:R0:W-:Y:S04]  /*0590*/  STG.E.64 desc[UR4][R8.64], R18 ;  /* 0x0000001208007986 */ /* 0x0001e8000c101b04 */
[----:B------:R-:W2:Y:S04]  /*05a0*/  LDG.E.64 R14, desc[UR4][R12.64] ;  /* 0x000000040c0e7981 */ /* 0x000ea8000c1e1b00 */
[----:B------:R-:W2:Y:S02]  /*05b0*/  LDG.E.64 R16, desc[UR4][R10.64] ;  /* 0x000000040a107981 */ /* 0x000ea4000c1e1b00 */
        /* <DEDUP_REMOVED lines=9> */
[----:B0-----:R-:W2:Y:S04]  /*0650*/  LDG.E.64 R8, desc[UR4][R16.64] ;  /* 0x0000000410087981 */ /* 0x001ea8000c1e1b00 */
        /* <DEDUP_REMOVED lines=11> */
[----:B-1----:R-:W2:Y:S01]  /*0710*/  LDG.E.64 R10, desc[UR4][R8.64] ;  /* 0x00000004080a7981 */ /* 0x002ea2000c1e1b00 */
[----:B------:R-:W-:-:S04]  /*0720*/  LEA R2, R3, R2, 0x2 ;  /* 0x0000000203027211 */ /* 0x000fc800078e10ff */
[----:B------:R-:W-:Y:S01]  /*0730*/  ISETP.GE.AND P0, PT, R2, UR6, PT ;  /* 0x0000000602007c0c */ /* 0x000fe2000bf06270 */
[-C--:B--2---:R-:W-:Y:S01]  /*0740*/  FMUL R17, R13, R11.reuse ;  /* 0x0000000b0d117220 */ /* 0x084fe20000400000 */
[----:B------:R-:W-:-:S03]  /*0750*/  FMUL R16, R12, R11 ;  /* 0x0000000b0c107220 */ /* 0x000fc60000400000 */
[-C--:B------:R-:W-:Y:S01]  /*0760*/  FFMA R17, R12, R10.reuse, -R17 ;  /* 0x0000000a0c117223 */ /* 0x080fe20000000811 */
[----:B------:R-:W-:-:S03]  /*0770*/  FFMA R11, R13, R10, R16 ;  /* 0x0000000a0d0b7223 */ /* 0x000fc60000000010 */
[-C--:B------:R-:W-:Y:S01]  /*0780*/  FMUL R10, R17, R0.reuse ;  /* 0x00000000110a7220 */ /* 0x080fe20000400000 */
[----:B------:R-:W-:-:S05]  /*0790*/  FMUL R11, R11, R0 ;  /* 0x000000000b0b7220 */ /* 0x000fca0000400000 */
[----:B------:R0:W-:Y:S01]  /*07a0*/  STG.E.64 desc[UR4][R8.64], R10 ;  /* 0x0000000a08007986 */ /* 0x0001e2000c101b04 */
[----:B------:R-:W-:Y:S05]  /*07b0*/  @!P0 BRA `(.L_x_10) ;  /* 0xfffffffc00448947 */ /* 0x000fea000383ffff */
[----:B------:R-:W-:Y:S05]  /*07c0*/  EXIT ;  /* 0x000000000000794d */ /* 0x000fea0003800000 */
        .weak           $__internal_0_$__cuda_sm20_rcp_rn_f32_slowpath
        .type           $__internal_0_$__cuda_sm20_rcp_rn_f32_slowpath,@function
        .size           $__internal_0_$__cuda_sm20_rcp_rn_f32_slowpath,(.L_x_15 - $__internal_0_$__cuda_sm20_rcp_rn_f32_slowpath)
$__internal_0_$__cuda_sm20_rcp_rn_f32_slowpath:
[----:B------:R-:W-:-:S05]  /*07d0*/  IMAD.SHL.U32 R5, R0, 0x2, RZ ;  /* 0x0000000200057824 */ /* 0x000fca00078e00ff */
[----:B------:R-:W-:-:S04]  /*07e0*/  SHF.R.U32.HI R5, RZ, 0x18, R5 ;  /* 0x00000018ff057819 */ /* 0x000fc80000011605 */
[----:B------:R-:W-:-:S13]  /*07f0*/  ISETP.NE.U32.AND P0, PT, R5, RZ, PT ;  /* 0x000000ff0500720c */ /* 0x000fda0003f05070 */
[----:B------:R-:W-:Y:S05]  /*0800*/  @P0 BRA `(.L_x_11) ;  /* 0x00000000002c0947 */ /* 0x000fea0003800000 */
[----:B------:R-:W-:-:S04]  /*0810*/  SHF.L.U32 R5, R0, 0x1, RZ ;  /* 0x0000000100057819 */ /* 0x000fc800000006ff */
[----:B------:R-:W-:-:S13]  /*0820*/  ISETP.NE.AND P0, PT, R5, RZ, PT ;  /* 0x000000ff0500720c */ /* 0x000fda0003f05270 */
[----:B------:R2:W3:Y:S01]  /*0830*/  @!P0 MUFU.RCP R5, R0 ;  /* 0x0000000000058308 */ /* 0x0004e20000001000 */
[----:B------:R-:W-:Y:S05]  /*0840*/  @!P0 BRA `(.L_x_12) ;  /* 0x0000000000a48947 */ /* 0x000fea0003800000 */
[----:B------:R-:W-:-:S04]  /*0850*/  FFMA R6, R0, 1.84467440737095516160e+19, RZ ;  /* 0x5f80000000067823 */ /* 0x000fc800000000ff */
[----:B---3--:R-:W2:Y:S02]  /*0860*/  MUFU.RCP R5, R6 ;  /* 0x0000000600057308 */ /* 0x008ea40000001000 */
[----:B--2---:R-:W-:-:S04]  /*0870*/  FFMA R0, R6, R5, -1 ;  /* 0xbf80000006007423 */ /* 0x004fc80000000005 */
[----:B------:R-:W-:-:S04]  /*0880*/  FADD.FTZ R0, -R0, -RZ ;  /* 0x800000ff00007221 */ /* 0x000fc80000010100 */
[----:B------:R-:W-:-:S04]  /*0890*/  FFMA R0, R5, R0, R5 ;  /* 0x0000000005007223 */ /* 0x000fc80000000005 */
[----:B------:R-:W-:Y:S01]  /*08a0*/  FFMA R5, R0, 1.84467440737095516160e+19, RZ ;  /* 0x5f80000000057823 */ /* 0x000fe200000000ff */
[----:B------:R-:W-:Y:S06]  /*08b0*/  BRA `(.L_x_12) ;  /* 0x0000000000887947 */ /* 0x000fec0003800000 */
.L_x_11:
[----:B------:R-:W-:-:S04]  /*08c0*/  IADD3 R6, PT, PT, R5, -0xfd, RZ ;  /* 0xffffff0305067810 */ /* 0x000fc80007ffe0ff */
[----:B------:R-:W-:-:S13]  /*08d0*/  ISETP.GT.U32.AND P0, PT, R6, 0x1, PT ;  /* 0x000000010600780c */ /* 0x000fda0003f04070 */
[----:B------:R-:W-:Y:S05]  /*08e0*/  @P0 BRA `(.L_x_13) ;  /* 0x0000000000780947 */ /* 0x000fea0003800000 */
[----:B------:R-:W-:Y:S02]  /*08f0*/  LOP3.LUT R7, R0, 0x7fffff, RZ, 0xc0, !PT ;  /* 0x007fffff00077812 */ /* 0x000fe400078ec0ff */
[----:B------:R-:W-:Y:S02]  /*0900*/  MOV R11, 0x3 ;  /* 0x00000003000b7802 */ /* 0x000fe40000000f00 */
[----:B------:R-:W-:Y:S02]  /*0910*/  LOP3.LUT R7, R7, 0x3f800000, RZ, 0xfc, !PT ;  /* 0x3f80000007077812 */ /* 0x000fe400078efcff */
[----:B------:R-:W-:Y:S02]  /*0920*/  SHF.L.U32 R12, R11, R6, RZ ;  /* 0x000000060b0c7219 */ /* 0x000fe400000006ff */
[----:B------:R-:W0:Y:S02]  /*0930*/  MUFU.RCP R8, R7 ;  /* 0x0000000700087308 */ /* 0x000e240000001000 */
[----:B0-----:R-:W-:-:S04]  /*0940*/  FFMA R9, R7, R8, -1 ;  /* 0xbf80000007097423 */ /* 0x001fc80000000008 */
[----:B------:R-:W-:-:S04]  /*0950*/  FADD.FTZ R9, -R9, -RZ ;  /* 0x800000ff09097221 */ /* 0x000fc80000010100 */
[CCC-:B------:R-:W-:Y:S01]  /*0960*/  FFMA.RM R10, R8.reuse, R9.reuse, R8.reuse ;  /* 0x00000009080a7223 */ /* 0x1c0fe20000004008 */
[----:B------:R-:W-:-:S04]  /*0970*/  FFMA.RP R9, R8, R9, R8 ;  /* 0x0000000908097223 */ /* 0x000fc80000008008 */
[C---:B------:R-:W-:Y:S02]  /*0980*/  LOP3.LUT R8, R10.reuse, 0x7fffff, RZ, 0xc0, !PT ;  /* 0x007fffff0a087812 */ /* 0x040fe400078ec0ff */
[----:B------:R-:W-:Y:S02]  /*0990*/  FSETP.NEU.FTZ.AND P0, PT, R10, R9, PT ;  /* 0x000000090a00720b */ /* 0x000fe40003f1d000 */
[----:B------:R-:W-:Y:S02]  /*09a0*/  LOP3.LUT R9, R8, 0x800000, RZ, 0xfc, !PT ;  /* 0x0080000008097812 */ /* 0x000fe400078efcff */
[----:B------:R-:W-:Y:S02]  /*09b0*/  SEL R8, RZ, 0xffffffff, !P0 ;  /* 0xffffffffff087807 */ /* 0x000fe40004000000 */
[----:B------:R-:W-:Y:S02]  /*09c0*/  LOP3.LUT R7, R12, R9, RZ, 0xc0, !PT ;  /* 0x000000090c077212 */ /* 0x000fe400078ec0ff */
[----:B------:R-:W-:-:S02]  /*09d0*/  IADD3 R8, PT, PT, -R8, RZ, RZ ;  /* 0x000000ff08087210 */ /* 0x000fc40007ffe1ff */
[-C--:B------:R-:W-:Y:S02]  /*09e0*/  SHF.R.U32.HI R7, RZ, R6.reuse, R7 ;  /* 0x00000006ff077219 */ /* 0x080fe40000011607 */
[----:B------:R-:W-:Y:S02]  /*09f0*/  LOP3.LUT P1, RZ, R8, R6, R9, 0xf8, !PT ;  /* 0x0000000608ff7212 */ /* 0x000fe4000782f809 */
[C---:B------:R-:W-:Y:S02]  /*0a00*/  LOP3.LUT P0, RZ, R7.reuse, 0x1, RZ, 0xc0, !PT ;  /* 0x0000000107ff7812 */ /* 0x040fe4000780c0ff */
[----:B------:R-:W-:-:S04]  /*0a10*/  LOP3.LUT P2, RZ, R7, 0x2, RZ, 0xc0, !PT ;  /* 0x0000000207ff7812 */ /* 0x000fc8000784c0ff */
[----:B------:R-:W-:Y:S02]  /*0a20*/  PLOP3.LUT P0, PT, P0, P1, P2, 0xe0, 0x0 ;  /* 0x000000000000781c */ /* 0x000fe40000703c20 */
[----:B------:R-:W-:Y:S02]  /*0a30*/  LOP3.LUT P1, RZ, R0, 0x7fffff, RZ, 0xc0, !PT ;  /* 0x007fffff00ff7812 */ /* 0x000fe4000782c0ff */
[----:B------:R-:W-:-:S05]  /*0a40*/  SEL R6, RZ, 0x1, !P0 ;  /* 0x00000001ff067807 */ /* 0x000fca0004000000 */
[----:B------:R-:W-:-:S05]  /*0a50*/  IMAD.MOV R6, RZ, RZ, -R6 ;  /* 0x000000ffff067224 */ /* 0x000fca00078e0a06 */
[----:B------:R-:W-:Y:S02]  /*0a60*/  ISETP.GE.AND P0, PT, R6, RZ, PT ;  /* 0x000000ff0600720c */ /* 0x000fe40003f06270 */
[----:B------:R-:W-:-:S04]  /*0a70*/  IADD3 R6, PT, PT, R5, -0xfc, RZ ;  /* 0xffffff0405067810 */ /* 0x000fc80007ffe0ff */
[----:B------:R-:W-:-:S07]  /*0a80*/  SHF.R.U32.HI R5, RZ, R6, R9 ;  /* 0x00000006ff057219 */ /* 0x000fce0000011609 */
[----:B------:R-:W-:-:S04]  /*0a90*/  @!P0 IADD3 R5, PT, PT, R5, 0x1, RZ ;  /* 0x0000000105058810 */ /* 0x000fc80007ffe0ff */
[----:B------:R-:W-:-:S04]  /*0aa0*/  @!P1 SHF.L.U32 R5, R5, 0x1, RZ ;  /* 0x0000000105059819 */ /* 0x000fc800000006ff */
[----:B------:R-:W-:Y:S01]  /*0ab0*/  LOP3.LUT R5, R5, 0x80000000, R0, 0xf8, !PT ;  /* 0x8000000005057812 */ /* 0x000fe200078ef800 */
[----:B------:R-:W-:Y:S06]  /*0ac0*/  BRA `(.L_x_12) ;  /* 0x0000000000047947 */ /* 0x000fec0003800000 */
.L_x_13:
[----:B------:R0:W1:Y:S02]  /*0ad0*/  MUFU.RCP R5, R0 ;  /* 0x0000000000057308 */ /* 0x0000640000001000 */
.L_x_12:
[----:B0123--:R-:W-:Y:S01]  /*0ae0*/  MOV R0, R5 ;  /* 0x0000000500007202 */ /* 0x00ffe20000000f00 */
[----:B------:R-:W-:-:S04]  /*0af0*/  HFMA2 R5, -RZ, RZ, 0, 0 ;  /* 0x00000000ff057431 */ /* 0x000fc800000001ff */
[----:B------:R-:W-:Y:S05]  /*0b00*/  RET.REL.NODEC R4 `(_Z27ComplexPointwiseMulAndScaleP6float2S0_i) ;  /* 0xfffffff4043c7950 */ /* 0x000fea0003c3ffff */
.L_x_14:
        /* <DEDUP_REMOVED lines=15> */
.L_x_15:


//--------------------- .nv.shared.reserved.0     --------------------------
	.section	.nv.shared.reserved.0,"aw",@nobits
	.weak		__nv_reservedSMEM_offset_0_alias
	.size		__nv_reservedSMEM_offset_0_alias, 0, 64
	.other		__nv_reservedSMEM_offset_0_alias,@"STO_CUDA_RESERVED_SHARED STV_DEFAULT"
__nv_reservedSMEM_offset_0_alias:
	.zero		0
	.zero		64


//--------------------- .nv.constant0._Z12ConvertToIntPfi --------------------------
	.section	.nv.constant0._Z12ConvertToIntPfi,"a",@progbits
	.sectionflags	@""
	.align	4
.nv.constant0._Z12ConvertToIntPfi:
	.zero		908


//--------------------- .nv.constant0._Z27ComplexPointwiseMulAndScaleP6float2S0_i --------------------------
	.section	.nv.constant0._Z27ComplexPointwiseMulAndScaleP6float2S0_i,"a",@progbits
	.sectionflags	@""
	.align	4
.nv.constant0._Z27ComplexPointwiseMulAndScaleP6float2S0_i:
	.zero		916


//--------------------- SYMBOLS --------------------------

	.type		.nv.reservedSmem.offset0,@object
	.size		.nv.reservedSmem.offset0,0x4
